//
// Generated by NVIDIA NVVM Compiler
//
// Compiler Build ID: CL-36424714
// Cuda compilation tools, release 13.0, V13.0.88
// Based on NVVM 20.0.0
//

.version 9.0
.target sm_100
.address_size 64

	// .globl	_Z19multiplicarMatricesPiS_S_iii

.visible .entry _Z19multiplicarMatricesPiS_S_iii(
	.param .u64 .ptr .align 1 _Z19multiplicarMatricesPiS_S_iii_param_0,
	.param .u64 .ptr .align 1 _Z19multiplicarMatricesPiS_S_iii_param_1,
	.param .u64 .ptr .align 1 _Z19multiplicarMatricesPiS_S_iii_param_2,
	.param .u32 _Z19multiplicarMatricesPiS_S_iii_param_3,
	.param .u32 _Z19multiplicarMatricesPiS_S_iii_param_4,
	.param .u32 _Z19multiplicarMatricesPiS_S_iii_param_5
)
{
	.reg .pred 	%p<13>;
	.reg .b32 	%r<107>;
	.reg .b64 	%rd<53>;

	ld.param.u64 	%rd7, [_Z19multiplicarMatricesPiS_S_iii_param_0];
	ld.param.u64 	%rd8, [_Z19multiplicarMatricesPiS_S_iii_param_1];
	ld.param.u64 	%rd6, [_Z19multiplicarMatricesPiS_S_iii_param_2];
	ld.param.u32 	%r32, [_Z19multiplicarMatricesPiS_S_iii_param_3];
	ld.param.u32 	%r30, [_Z19multiplicarMatricesPiS_S_iii_param_4];
	ld.param.u32 	%r31, [_Z19multiplicarMatricesPiS_S_iii_param_5];
	cvta.to.global.u64 	%rd1, %rd8;
	cvta.to.global.u64 	%rd2, %rd7;
	mov.u32 	%r33, %ctaid.y;
	mov.u32 	%r34, %ntid.y;
	mov.u32 	%r35, %tid.y;
	mad.lo.s32 	%r1, %r33, %r34, %r35;
	mov.u32 	%r36, %ctaid.x;
	mov.u32 	%r37, %ntid.x;
	mov.u32 	%r38, %tid.x;
	mad.lo.s32 	%r2, %r36, %r37, %r38;
	setp.ge.s32 	%p1, %r1, %r32;
	setp.ge.s32 	%p2, %r2, %r30;
	or.pred  	%p3, %p1, %p2;
	@%p3 bra 	$L__BB0_14;
	setp.lt.s32 	%p4, %r31, 1;
	mov.b32 	%r106, 0;
	@%p4 bra 	$L__BB0_13;
	mul.lo.s32 	%r3, %r31, %r1;
	and.b32  	%r4, %r31, 7;
	setp.lt.u32 	%p5, %r31, 8;
	mov.b32 	%r101, 0;
	mov.u32 	%r106, %r101;
	@%p5 bra 	$L__BB0_5;
	and.b32  	%r101, %r31, 2147483640;
	neg.s32 	%r95, %r101;
	shl.b32 	%r7, %r30, 3;
	mul.wide.u32 	%rd9, %r3, 4;
	add.s64 	%rd10, %rd9, %rd2;
	add.s64 	%rd52, %rd10, 16;
	mov.b32 	%r106, 0;
	mul.wide.s32 	%rd13, %r30, 4;
	mov.u32 	%r94, %r2;
$L__BB0_4:
	.pragma "nounroll";
	ld.global.u32 	%r43, [%rd52+-16];
	mul.wide.s32 	%rd11, %r94, 4;
	add.s64 	%rd12, %rd1, %rd11;
	ld.global.u32 	%r44, [%rd12];
	mad.lo.s32 	%r45, %r44, %r43, %r106;
	ld.global.u32 	%r46, [%rd52+-12];
	add.s64 	%rd14, %rd12, %rd13;
	ld.global.u32 	%r47, [%rd14];
	mad.lo.s32 	%r48, %r47, %r46, %r45;
	ld.global.u32 	%r49, [%rd52+-8];
	add.s64 	%rd15, %rd14, %rd13;
	ld.global.u32 	%r50, [%rd15];
	mad.lo.s32 	%r51, %r50, %r49, %r48;
	ld.global.u32 	%r52, [%rd52+-4];
	add.s64 	%rd16, %rd15, %rd13;
	ld.global.u32 	%r53, [%rd16];
	mad.lo.s32 	%r54, %r53, %r52, %r51;
	ld.global.u32 	%r55, [%rd52];
	add.s64 	%rd17, %rd16, %rd13;
	ld.global.u32 	%r56, [%rd17];
	mad.lo.s32 	%r57, %r56, %r55, %r54;
	ld.global.u32 	%r58, [%rd52+4];
	add.s64 	%rd18, %rd17, %rd13;
	ld.global.u32 	%r59, [%rd18];
	mad.lo.s32 	%r60, %r59, %r58, %r57;
	ld.global.u32 	%r61, [%rd52+8];
	add.s64 	%rd19, %rd18, %rd13;
	ld.global.u32 	%r62, [%rd19];
	mad.lo.s32 	%r63, %r62, %r61, %r60;
	ld.global.u32 	%r64, [%rd52+12];
	add.s64 	%rd20, %rd19, %rd13;
	ld.global.u32 	%r65, [%rd20];
	mad.lo.s32 	%r106, %r65, %r64, %r63;
	add.s32 	%r95, %r95, 8;
	add.s32 	%r94, %r94, %r7;
	add.s64 	%rd52, %rd52, 32;
	setp.ne.s32 	%p6, %r95, 0;
	@%p6 bra 	$L__BB0_4;
$L__BB0_5:
	setp.eq.s32 	%p7, %r4, 0;
	@%p7 bra 	$L__BB0_13;
	and.b32  	%r17, %r31, 3;
	setp.lt.u32 	%p8, %r4, 4;
	@%p8 bra 	$L__BB0_8;
	add.s32 	%r67, %r101, %r3;
	mul.wide.u32 	%rd21, %r67, 4;
	add.s64 	%rd22, %rd2, %rd21;
	ld.global.u32 	%r68, [%rd22];
	mad.lo.s32 	%r69, %r101, %r30, %r2;
	mul.wide.s32 	%rd23, %r69, 4;
	add.s64 	%rd24, %rd1, %rd23;
	ld.global.u32 	%r70, [%rd24];
	mad.lo.s32 	%r71, %r70, %r68, %r106;
	cvt.u64.u32 	%rd25, %r3;
	cvt.u64.u32 	%rd26, %r101;
	add.s64 	%rd27, %rd26, %rd25;
	shl.b64 	%rd28, %rd27, 2;
	add.s64 	%rd29, %rd2, %rd28;
	ld.global.u32 	%r72, [%rd29+4];
	mul.wide.s32 	%rd30, %r30, 4;
	add.s64 	%rd31, %rd24, %rd30;
	ld.global.u32 	%r73, [%rd31];
	mad.lo.s32 	%r74, %r73, %r72, %r71;
	ld.global.u32 	%r75, [%rd29+8];
	add.s64 	%rd32, %rd31, %rd30;
	ld.global.u32 	%r76, [%rd32];
	mad.lo.s32 	%r77, %r76, %r75, %r74;
	ld.global.u32 	%r78, [%rd29+12];
	add.s64 	%rd33, %rd32, %rd30;
	ld.global.u32 	%r79, [%rd33];
	mad.lo.s32 	%r106, %r79, %r78, %r77;
	add.s32 	%r101, %r101, 4;
$L__BB0_8:
	setp.eq.s32 	%p9, %r17, 0;
	@%p9 bra 	$L__BB0_13;
	setp.eq.s32 	%p10, %r17, 1;
	@%p10 bra 	$L__BB0_11;
	add.s32 	%r81, %r101, %r3;
	mul.wide.u32 	%rd34, %r81, 4;
	add.s64 	%rd35, %rd2, %rd34;
	ld.global.u32 	%r82, [%rd35];
	mad.lo.s32 	%r83, %r101, %r30, %r2;
	mul.wide.s32 	%rd36, %r83, 4;
	add.s64 	%rd37, %rd1, %rd36;
	ld.global.u32 	%r84, [%rd37];
	mad.lo.s32 	%r85, %r84, %r82, %r106;
	cvt.u64.u32 	%rd38, %r3;
	cvt.u64.u32 	%rd39, %r101;
	add.s64 	%rd40, %rd39, %rd38;
	shl.b64 	%rd41, %rd40, 2;
	add.s64 	%rd42, %rd2, %rd41;
	ld.global.u32 	%r86, [%rd42+4];
	mul.wide.s32 	%rd43, %r30, 4;
	add.s64 	%rd44, %rd37, %rd43;
	ld.global.u32 	%r87, [%rd44];
	mad.lo.s32 	%r106, %r87, %r86, %r85;
	add.s32 	%r101, %r101, 2;
$L__BB0_11:
	and.b32  	%r88, %r31, 1;
	setp.eq.b32 	%p11, %r88, 1;
	not.pred 	%p12, %p11;
	@%p12 bra 	$L__BB0_13;
	add.s32 	%r89, %r101, %r3;
	mul.wide.u32 	%rd45, %r89, 4;
	add.s64 	%rd46, %rd2, %rd45;
	ld.global.u32 	%r90, [%rd46];
	mad.lo.s32 	%r91, %r101, %r30, %r2;
	mul.wide.s32 	%rd47, %r91, 4;
	add.s64 	%rd48, %rd1, %rd47;
	ld.global.u32 	%r92, [%rd48];
	mad.lo.s32 	%r106, %r92, %r90, %r106;
$L__BB0_13:
	mad.lo.s32 	%r93, %r30, %r1, %r2;
	cvta.to.global.u64 	%rd49, %rd6;
	mul.wide.s32 	%rd50, %r93, 4;
	add.s64 	%rd51, %rd49, %rd50;
	st.global.u32 	[%rd51], %r106;
$L__BB0_14:
	bar.sync 	0;
	ret;

}


// ===== COMPILED SASS (sm_100) =====

	.target	sm_100

	.elftype	@"ET_EXEC"


//--------------------- .note.nv.tkinfo           --------------------------
	.section	.note.nv.tkinfo,"",@"SHT_NOTE"
	.sectionflags	@"SHF_NOTE_NV_TKINFO"
	.tkinfo
        /*0018*/ 	.word	0x00000002
        /*0030*/ 	.string	""
        /*0030*/ 	.string	"ptxas"
        /*0030*/ 	.string	"Cuda compilation tools, release 13.0, V13.0.88"
        /*0030*/ 	.string	"Build cuda_13.0.r13.0/compiler.36424714_0"
        /*0030*/ 	.string	"-arch sm_100 -m 64 "



//--------------------- .note.nv.cuinfo           --------------------------
	.section	.note.nv.cuinfo,"",@"SHT_NOTE"
	.sectionflags	@"SHF_NOTE_NV_CUINFO"
        /*0018*/ 	.short	0x0002
        /*001a*/ 	.short	0x0064
        /*001c*/ 	.short	0x0082
	.zero		2


//--------------------- .nv.info                  --------------------------
	.section	.nv.info,"",@"SHT_CUDA_INFO"
	.align	4


	//----- nvinfo : EIATTR_REGCOUNT
	.align		4
        /*0000*/ 	.byte	0x04, 0x2f
        /*0002*/ 	.short	(.L_1 - .L_0)
	.align		4
.L_0:
        /*0004*/ 	.word	index@(_Z19multiplicarMatricesPiS_S_iii)
        /*0008*/ 	.word	0x00000020


	//----- nvinfo : EIATTR_FRAME_SIZE
	.align		4
.L_1:
        /*000c*/ 	.byte	0x04, 0x11
        /*000e*/ 	.short	(.L_3 - .L_2)
	.align		4
.L_2:
        /*0010*/ 	.word	index@(_Z19multiplicarMatricesPiS_S_iii)
        /*0014*/ 	.word	0x00000000


	//----- nvinfo : EIATTR_MIN_STACK_SIZE
	.align		4
.L_3:
        /*0018*/ 	.byte	0x04, 0x12
        /*001a*/ 	.short	(.L_5 - .L_4)
	.align		4
.L_4:
        /*001c*/ 	.word	index@(_Z19multiplicarMatricesPiS_S_iii)
        /*0020*/ 	.word	0x00000000
.L_5:


//--------------------- .nv.compat                --------------------------
	.section	.nv.compat,"",@"SHT_CUDA_COMPAT_INFO"
	.align	4
        /*0000*/ 	.byte	0x02, 0x09, 0x00, 0x00, 0x02, 0x02, 0x01, 0x00, 0x02, 0x05, 0x05, 0x00, 0x03, 0x07, 0x01, 0x01
        /*0010*/ 	.byte	0x02, 0x03, 0x00, 0x00, 0x02, 0x06, 0x01, 0x00, 0x04, 0x0b, 0x08, 0x00, 0x09, 0x00, 0x00, 0x00
        /*0020*/ 	.byte	0x00, 0x00, 0x00, 0x00


//--------------------- .nv.info._Z19multiplicarMatricesPiS_S_iii --------------------------
	.section	.nv.info._Z19multiplicarMatricesPiS_S_iii,"",@"SHT_CUDA_INFO"
	.sectionflags	@""
	.align	4


	//----- nvinfo : EIATTR_CUDA_API_VERSION
	.align		4
        /*0000*/ 	.byte	0x04, 0x37
        /*0002*/ 	.short	(.L_7 - .L_6)
.L_6:
        /*0004*/ 	.word	0x00000082


	//----- nvinfo : EIATTR_KPARAM_INFO
	.align		4
.L_7:
        /*0008*/ 	.byte	0x04, 0x17
        /*000a*/ 	.short	(.L_9 - .L_8)
.L_8:
        /*000c*/ 	.word	0x00000000
        /*0010*/ 	.short	0x0005
        /*0012*/ 	.short	0x0020
        /*0014*/ 	.byte	0x00, 0xf0, 0x11, 0x00


	//----- nvinfo : EIATTR_KPARAM_INFO
	.align		4
.L_9:
        /*0018*/ 	.byte	0x04, 0x17
        /*001a*/ 	.short	(.L_11 - .L_10)
.L_10:
        /*001c*/ 	.word	0x00000000
        /*0020*/ 	.short	0x0004
        /*0022*/ 	.short	0x001c
        /*0024*/ 	.byte	0x00, 0xf0, 0x11, 0x00


	//----- nvinfo : EIATTR_KPARAM_INFO
	.align		4
.L_11:
        /*0028*/ 	.byte	0x04, 0x17
        /*002a*/ 	.short	(.L_13 - .L_12)
.L_12:
        /*002c*/ 	.word	0x00000000
        /*0030*/ 	.short	0x0003
        /*0032*/ 	.short	0x0018
        /*0034*/ 	.byte	0x00, 0xf0, 0x11, 0x00


	//----- nvinfo : EIATTR_KPARAM_INFO
	.align		4
.L_13:
        /*0038*/ 	.byte	0x04, 0x17
        /*003a*/ 	.short	(.L_15 - .L_14)
.L_14:
        /*003c*/ 	.word	0x00000000
        /*0040*/ 	.short	0x0002
        /*0042*/ 	.short	0x0010
        /*0044*/ 	.byte	0x00, 0xf5, 0x21, 0x00


	//----- nvinfo : EIATTR_KPARAM_INFO
	.align		4
.L_15:
        /*0048*/ 	.byte	0x04, 0x17
        /*004a*/ 	.short	(.L_17 - .L_16)
.L_16:
        /*004c*/ 	.word	0x00000000
        /*0050*/ 	.short	0x0001
        /*0052*/ 	.short	0x0008
        /*0054*/ 	.byte	0x00, 0xf5, 0x21, 0x00


	//----- nvinfo : EIATTR_KPARAM_INFO
	.align		4
.L_17:
        /*0058*/ 	.byte	0x04, 0x17
        /*005a*/ 	.short	(.L_19 - .L_18)
.L_18:
        /*005c*/ 	.word	0x00000000
        /*0060*/ 	.short	0x0000
        /*0062*/ 	.short	0x0000
        /*0064*/ 	.byte	0x00, 0xf5, 0x21, 0x00


	//----- nvinfo : EIATTR_SPARSE_MMA_MASK
	.align		4
.L_19:
        /*0068*/ 	.byte	0x03, 0x50
        /*006a*/ 	.short	0x0000


	//----- nvinfo : EIATTR_MAXREG_COUNT
	.align		4
        /*006c*/ 	.byte	0x03, 0x1b
        /*006e*/ 	.short	0x00ff


	//----- nvinfo : EIATTR_NUM_BARRIERS
	.align		4
        /*0070*/ 	.byte	0x02, 0x4c
        /*0072*/ 	.byte	0x01
	.zero		1


	//----- nvinfo : EIATTR_MERCURY_ISA_VERSION
	.align		4
        /*0074*/ 	.byte	0x03, 0x5f
        /*0076*/ 	.short	0x0101


	//----- nvinfo : EIATTR_VRC_CTA_INIT_COUNT
	.align		4
        /*0078*/ 	.byte	0x02, 0x4a
	.zero		1
	.zero		1


	//----- nvinfo : EIATTR_EXIT_INSTR_OFFSETS
	.align		4
        /*007c*/ 	.byte	0x04, 0x1c
        /*007e*/ 	.short	(.L_21 - .L_20)


	//   ....[0]....
.L_20:
        /*0080*/ 	.word	0x00000900


	//----- nvinfo : EIATTR_CRS_STACK_SIZE
	.align		4
.L_21:
        /*0084*/ 	.byte	0x04, 0x1e
        /*0086*/ 	.short	(.L_23 - .L_22)
.L_22:
        /*0088*/ 	.word	0x00000000


	//----- nvinfo : EIATTR_CBANK_PARAM_SIZE
	.align		4
.L_23:
        /*008c*/ 	.byte	0x03, 0x19
        /*008e*/ 	.short	0x0024


	//----- nvinfo : EIATTR_PARAM_CBANK
	.align		4
        /*0090*/ 	.byte	0x04, 0x0a
        /*0092*/ 	.short	(.L_25 - .L_24)
	.align		4
.L_24:
        /*0094*/ 	.word	index@(.nv.constant0._Z19multiplicarMatricesPiS_S_iii)
        /*0098*/ 	.short	0x0380
        /*009a*/ 	.short	0x0024


	//----- nvinfo : EIATTR_SW_WAR
	.align		4
.L_25:
        /*009c*/ 	.byte	0x04, 0x36
        /*009e*/ 	.short	(.L_27 - .L_26)
.L_26:
        /*00a0*/ 	.word	0x00000008
.L_27:


//--------------------- .nv.callgraph             --------------------------
	.section	.nv.callgraph,"",@"SHT_CUDA_CALLGRAPH"
	.align	4
	.sectionentsize	8
	.align		4
        /*0000*/ 	.word	0x00000000
	.align		4
        /*0004*/ 	.word	0xffffffff
	.align		4
        /*0008*/ 	.word	0x00000000
	.align		4
        /*000c*/ 	.word	0xfffffffe
	.align		4
        /*0010*/ 	.word	0x00000000
	.align		4
        /*0014*/ 	.word	0xfffffffd
	.align		4
        /*0018*/ 	.word	0x00000000
	.align		4
        /*001c*/ 	.word	0xfffffffc


//--------------------- .text._Z19multiplicarMatricesPiS_S_iii --------------------------
	.section	.text._Z19multiplicarMatricesPiS_S_iii,"ax",@progbits
	.align	128
        .global         _Z19multiplicarMatricesPiS_S_iii
        .type           _Z19multiplicarMatricesPiS_S_iii,@function
        .size           _Z19multiplicarMatricesPiS_S_iii,(.L_x_7 - _Z19multiplicarMatricesPiS_S_iii)
        .other          _Z19multiplicarMatricesPiS_S_iii,@"STO_CUDA_ENTRY STV_DEFAULT"
_Z19multiplicarMatricesPiS_S_iii:
.text._Z19multiplicarMatricesPiS_S_iii:
[----:B------:R-:W-:Y:S01]  /*0000*/  LDC R1, c[0x0][0x37c] ;  /* 0x0000df00ff017b82 */ /* 0x000fe20000000800 */
[----:B------:R-:W0:Y:S07]  /*0010*/  S2R R5, SR_TID.X ;  /* 0x0000000000057919 */ /* 0x000e2e0000002100 */
[----:B------:R-:W1:Y:S01]  /*0020*/  LDC R19, c[0x0][0x364] ;  /* 0x0000d900ff137b82 */ /* 0x000e620000000800 */
[----:B------:R-:W-:Y:S01]  /*0030*/  BSSY.RECONVERGENT B0, `(.L_x_0) ;  /* 0x000008b000007945 */ /* 0x000fe20003800200 */
[----:B------:R-:W1:Y:S06]  /*0040*/  S2R R4, SR_TID.Y ;  /* 0x0000000000047919 */ /* 0x000e6c0000002200 */
[----:B------:R-:W0:Y:S08]  /*0050*/  S2UR UR5, SR_CTAID.X ;  /* 0x00000000000579c3 */ /* 0x000e300000002500 */
[----:B------:R-:W0:Y:S08]  /*0060*/  LDC R0, c[0x0][0x360] ;  /* 0x0000d800ff007b82 */ /* 0x000e300000000800 */
[----:B------:R-:W1:Y:S08]  /*0070*/  S2UR UR4, SR_CTAID.Y ;  /* 0x00000000000479c3 */ /* 0x000e700000002600 */
[----:B------:R-:W2:Y:S01]  /*0080*/  LDC.64 R2, c[0x0][0x398] ;  /* 0x0000e600ff027b82 */ /* 0x000ea20000000a00 */
[----:B0-----:R-:W-:-:S02]  /*0090*/  IMAD R0, R0, UR5, R5 ;  /* 0x0000000500007c24 */ /* 0x001fc4000f8e0205 */
[----:B-1----:R-:W-:-:S03]  /*00a0*/  IMAD R19, R19, UR4, R4 ;  /* 0x0000000413137c24 */ /* 0x002fc6000f8e0204 */
[----:B--2---:R-:W-:-:S04]  /*00b0*/  ISETP.GE.AND P0, PT, R0, R3, PT ;  /* 0x000000030000720c */ /* 0x004fc80003f06270 */
[----:B------:R-:W-:-:S13]  /*00c0*/  ISETP.GE.OR P0, PT, R19, R2, P0 ;  /* 0x000000021300720c */ /* 0x000fda0000706670 */
[----:B------:R-:W-:Y:S05]  /*00d0*/  @P0 BRA `(.L_x_1) ;  /* 0x0000000800000947 */ /* 0x000fea0003800000 */
[----:B------:R-:W0:Y:S01]  /*00e0*/  LDC R2, c[0x0][0x3a0] ;  /* 0x0000e800ff027b82 */ /* 0x000e220000000800 */
[----:B------:R-:W1:Y:S01]  /*00f0*/  LDCU.64 UR4, c[0x0][0x358] ;  /* 0x00006b00ff0477ac */ /* 0x000e620008000a00 */
[----:B------:R-:W-:Y:S01]  /*0100*/  HFMA2 R24, -RZ, RZ, 0, 0 ;  /* 0x00000000ff187431 */ /* 0x000fe200000001ff */
[----:B0-----:R-:W-:-:S13]  /*0110*/  ISETP.GE.AND P0, PT, R2, 0x1, PT ;  /* 0x000000010200780c */ /* 0x001fda0003f06270 */
[----:B-1----:R-:W-:Y:S05]  /*0120*/  @!P0 BRA `(.L_x_2) ;  /* 0x0000000400dc8947 */ /* 0x002fea0003800000 */
[C---:B------:R-:W-:Y:S01]  /*0130*/  ISETP.GE.U32.AND P1, PT, R2.reuse, 0x8, PT ;  /* 0x000000080200780c */ /* 0x040fe20003f26070 */
[----:B------:R-:W-:Y:S01]  /*0140*/  IMAD R20, R19, R2, RZ ;  /* 0x0000000213147224 */ /* 0x000fe200078e02ff */
[----:B------:R-:W-:Y:S02]  /*0150*/  LOP3.LUT R27, R2, 0x7, RZ, 0xc0, !PT ;  /* 0x00000007021b7812 */ /* 0x000fe400078ec0ff */
[----:B------:R-:W-:Y:S02]  /*0160*/  MOV R21, RZ ;  /* 0x000000ff00157202 */ /* 0x000fe40000000f00 */
[----:B------:R-:W-:Y:S02]  /*0170*/  ISETP.NE.AND P0, PT, R27, RZ, PT ;  /* 0x000000ff1b00720c */ /* 0x000fe40003f05270 */
[----:B------:R-:W-:-:S05]  /*0180*/  MOV R24, RZ ;  /* 0x000000ff00187202 */ /* 0x000fca0000000f00 */
[----:B------:R-:W-:Y:S06]  /*0190*/  @!P1 BRA `(.L_x_3) ;  /* 0x0000000000c09947 */ /* 0x000fec0003800000 */
[----:B------:R-:W0:Y:S01]  /*01a0*/  LDC.64 R4, c[0x0][0x380] ;  /* 0x0000e000ff047b82 */ /* 0x000e220000000a00 */
[----:B------:R-:W-:Y:S02]  /*01b0*/  LOP3.LUT R21, R2, 0x7ffffff8, RZ, 0xc0, !PT ;  /* 0x7ffffff802157812 */ /* 0x000fe400078ec0ff */
[----:B------:R-:W-:Y:S02]  /*01c0*/  MOV R24, RZ ;  /* 0x000000ff00187202 */ /* 0x000fe40000000f00 */
[----:B------:R-:W-:Y:S02]  /*01d0*/  MOV R18, R0 ;  /* 0x0000000000127202 */ /* 0x000fe40000000f00 */
[----:B------:R-:W-:Y:S01]  /*01e0*/  IADD3 R22, PT, PT, -R21, RZ, RZ ;  /* 0x000000ff15167210 */ /* 0x000fe20007ffe1ff */
[----:B0-----:R-:W-:-:S03]  /*01f0*/  IMAD.WIDE.U32 R4, R20, 0x4, R4 ;  /* 0x0000000414047825 */ /* 0x001fc600078e0004 */
[----:B------:R-:W-:-:S04]  /*0200*/  IADD3 R6, P1, PT, R4, 0x10, RZ ;  /* 0x0000001004067810 */ /* 0x000fc80007f3e0ff */
[----:B------:R-:W-:-:S09]  /*0210*/  IADD3.X R5, PT, PT, RZ, R5, RZ, P1, !PT ;  /* 0x00000005ff057210 */ /* 0x000fd20000ffe4ff */
.L_x_4:
[----:B------:R-:W0:Y:S01]  /*0220*/  LDC.64 R16, c[0x0][0x388] ;  /* 0x0000e200ff107b82 */ /* 0x000e220000000a00 */
[----:B------:R-:W-:-:S05]  /*0230*/  MOV R4, R6 ;  /* 0x0000000600047202 */ /* 0x000fca0000000f00 */
[----:B------:R-:W2:Y:S04]  /*0240*/  LDG.E R25, desc[UR4][R4.64+-0x10] ;  /* 0xfffff00404197981 */ /* 0x000ea8000c1e1900 */
[----:B------:R-:W3:Y:S04]  /*0250*/  LDG.E R23, desc[UR4][R4.64+-0xc] ;  /* 0xfffff40404177981 */ /* 0x000ee8000c1e1900 */
[----:B------:R-:W4:Y:S04]  /*0260*/  LDG.E R29, desc[UR4][R4.64+-0x8] ;  /* 0xfffff804041d7981 */ /* 0x000f28000c1e1900 */
[----:B------:R-:W5:Y:S01]  /*0270*/  LDG.E R28, desc[UR4][R4.64+-0x4] ;  /* 0xfffffc04041c7981 */ /* 0x000f62000c1e1900 */
[----:B0-----:R-:W-:-:S05]  /*0280*/  IMAD.WIDE R16, R18, 0x4, R16 ;  /* 0x0000000412107825 */ /* 0x001fca00078e0210 */
[----:B------:R0:W2:Y:S01]  /*0290*/  LDG.E R26, desc[UR4][R16.64] ;  /* 0x00000004101a7981 */ /* 0x0000a2000c1e1900 */
[----:B------:R-:W-:-:S04]  /*02a0*/  IMAD.WIDE R14, R3, 0x4, R16 ;  /* 0x00000004030e7825 */ /* 0x000fc800078e0210 */
[C---:B------:R-:W-:Y:S02]  /*02b0*/  IMAD.WIDE R6, R3.reuse, 0x4, R14 ;  /* 0x0000000403067825 */ /* 0x040fe400078e020e */
[----:B------:R-:W3:Y:S02]  /*02c0*/  LDG.E R14, desc[UR4][R14.64] ;  /* 0x000000040e0e7981 */ /* 0x000ee4000c1e1900 */
[C---:B------:R-:W-:Y:S02]  /*02d0*/  IMAD.WIDE R10, R3.reuse, 0x4, R6 ;  /* 0x00000004030a7825 */ /* 0x040fe400078e0206 */
[----:B------:R-:W4:Y:S02]  /*02e0*/  LDG.E R6, desc[UR4][R6.64] ;  /* 0x0000000406067981 */ /* 0x000f24000c1e1900 */
[C---:B------:R-:W-:Y:S02]  /*02f0*/  IMAD.WIDE R8, R3.reuse, 0x4, R10 ;  /* 0x0000000403087825 */ /* 0x040fe400078e020a */
[----:B------:R-:W5:Y:S02]  /*0300*/  LDG.E R10, desc[UR4][R10.64] ;  /* 0x000000040a0a7981 */ /* 0x000f64000c1e1900 */
[----:B------:R-:W-:-:S02]  /*0310*/  IMAD.WIDE R12, R3, 0x4, R8 ;  /* 0x00000004030c7825 */ /* 0x000fc400078e0208 */
[----:B------:R-:W5:Y:S04]  /*0320*/  LDG.E R7, desc[UR4][R4.64] ;  /* 0x0000000404077981 */ /* 0x000f68000c1e1900 */
[----:B------:R-:W5:Y:S01]  /*0330*/  LDG.E R8, desc[UR4][R8.64] ;  /* 0x0000000408087981 */ /* 0x000f62000c1e1900 */
[----:B0-----:R-:W-:-:S03]  /*0340*/  IMAD.WIDE R16, R3, 0x4, R12 ;  /* 0x0000000403107825 */ /* 0x001fc600078e020c */
[----:B------:R-:W5:Y:S04]  /*0350*/  LDG.E R12, desc[UR4][R12.64] ;  /* 0x000000040c0c7981 */ /* 0x000f68000c1e1900 */
[----:B------:R-:W5:Y:S04]  /*0360*/  LDG.E R15, desc[UR4][R16.64] ;  /* 0x00000004100f7981 */ /* 0x000f68000c1e1900 */
[----:B------:R-:W5:Y:S04]  /*0370*/  LDG.E R9, desc[UR4][R4.64+0x4] ;  /* 0x0000040404097981 */ /* 0x000f68000c1e1900 */
[----:B------:R-:W5:Y:S01]  /*0380*/  LDG.E R11, desc[UR4][R4.64+0xc] ;  /* 0x00000c04040b7981 */ /* 0x000f62000c1e1900 */
[----:B--2---:R-:W-:-:S02]  /*0390*/  IMAD R26, R25, R26, R24 ;  /* 0x0000001a191a7224 */ /* 0x004fc400078e0218 */
[----:B------:R-:W-:Y:S02]  /*03a0*/  IMAD.WIDE R24, R3, 0x4, R16 ;  /* 0x0000000403187825 */ /* 0x000fe400078e0210 */
[----:B------:R0:W2:Y:S04]  /*03b0*/  LDG.E R16, desc[UR4][R4.64+0x8] ;  /* 0x0000080404107981 */ /* 0x0000a8000c1e1900 */
[----:B------:R-:W2:Y:S01]  /*03c0*/  LDG.E R24, desc[UR4][R24.64] ;  /* 0x0000000418187981 */ /* 0x000ea2000c1e1900 */
[----:B---3--:R-:W-:Y:S01]  /*03d0*/  IMAD R14, R23, R14, R26 ;  /* 0x0000000e170e7224 */ /* 0x008fe200078e021a */
[----:B------:R-:W-:-:S03]  /*03e0*/  IADD3 R22, PT, PT, R22, 0x8, RZ ;  /* 0x0000000816167810 */ /* 0x000fc60007ffe0ff */
[----:B----4-:R-:W-:Y:S01]  /*03f0*/  IMAD R29, R29, R6, R14 ;  /* 0x000000061d1d7224 */ /* 0x010fe200078e020e */
[----:B------:R-:W-:-:S03]  /*0400*/  ISETP.NE.AND P1, PT, R22, RZ, PT ;  /* 0x000000ff1600720c */ /* 0x000fc60003f25270 */
[----:B-----5:R-:W-:Y:S01]  /*0410*/  IMAD R10, R28, R10, R29 ;  /* 0x0000000a1c0a7224 */ /* 0x020fe200078e021d */
[----:B------:R-:W-:-:S03]  /*0420*/  IADD3 R6, P2, PT, R4, 0x20, RZ ;  /* 0x0000002004067810 */ /* 0x000fc60007f5e0ff */
[----:B------:R-:W-:Y:S01]  /*0430*/  IMAD R7, R7, R8, R10 ;  /* 0x0000000807077224 */ /* 0x000fe200078e020a */
[----:B0-----:R-:W-:Y:S02]  /*0440*/  IADD3.X R5, PT, PT, RZ, R5, RZ, P2, !PT ;  /* 0x00000005ff057210 */ /* 0x001fe400017fe4ff */
[----:B------:R-:W-:Y:S01]  /*0450*/  LEA R18, R3, R18, 0x3 ;  /* 0x0000001203127211 */ /* 0x000fe200078e18ff */
[----:B------:R-:W-:-:S04]  /*0460*/  IMAD R7, R9, R12, R7 ;  /* 0x0000000c09077224 */ /* 0x000fc800078e0207 */
[----:B--2---:R-:W-:-:S04]  /*0470*/  IMAD R7, R16, R15, R7 ;  /* 0x0000000f10077224 */ /* 0x004fc800078e0207 */
[----:B------:R-:W-:Y:S01]  /*0480*/  IMAD R24, R11, R24, R7 ;  /* 0x000000180b187224 */ /* 0x000fe200078e0207 */
[----:B------:R-:W-:Y:S06]  /*0490*/  @P1 BRA `(.L_x_4) ;  /* 0xfffffffc00601947 */ /* 0x000fec000383ffff */
.L_x_3:
[----:B------:R-:W-:Y:S05]  /*04a0*/  @!P0 BRA `(.L_x_2) ;  /* 0x0000000000fc8947 */ /* 0x000fea0003800000 */
[----:B------:R-:W-:Y:S02]  /*04b0*/  ISETP.GE.U32.AND P1, PT, R27, 0x4, PT ;  /* 0x000000041b00780c */ /* 0x000fe40003f26070 */
[----:B------:R-:W-:-:S04]  /*04c0*/  LOP3.LUT R16, R2, 0x3, RZ, 0xc0, !PT ;  /* 0x0000000302107812 */ /* 0x000fc800078ec0ff */
[----:B------:R-:W-:-:S07]  /*04d0*/  ISETP.NE.AND P0, PT, R16, RZ, PT ;  /* 0x000000ff1000720c */ /* 0x000fce0003f05270 */
[----:B------:R-:W-:Y:S06]  /*04e0*/  @!P1 BRA `(.L_x_5) ;  /* 0x00000000006c9947 */ /* 0x000fec0003800000 */
[----:B------:R-:W0:Y:S01]  /*04f0*/  LDC.64 R6, c[0x0][0x388] ;  /* 0x0000e200ff067b82 */ /* 0x000e220000000a00 */
[----:B------:R-:W1:Y:S01]  /*0500*/  LDCU.64 UR6, c[0x0][0x380] ;  /* 0x00007000ff0677ac */ /* 0x000e620008000a00 */
[----:B------:R-:W-:Y:S01]  /*0510*/  IMAD R9, R21, R3, R0 ;  /* 0x0000000315097224 */ /* 0x000fe200078e0200 */
[CC--:B------:R-:W-:Y:S02]  /*0520*/  IADD3 R5, PT, PT, R20.reuse, R21.reuse, RZ ;  /* 0x0000001514057210 */ /* 0x0c0fe40007ffe0ff */
[----:B------:R-:W-:-:S03]  /*0530*/  IADD3 R10, P1, PT, R20, R21, RZ ;  /* 0x00000015140a7210 */ /* 0x000fc60007f3e0ff */
[----:B------:R-:W2:Y:S01]  /*0540*/  LDC.64 R14, c[0x0][0x380] ;  /* 0x0000e000ff0e7b82 */ /* 0x000ea20000000a00 */
[----:B0-----:R-:W-:-:S04]  /*0550*/  IMAD.WIDE R6, R9, 0x4, R6 ;  /* 0x0000000409067825 */ /* 0x001fc800078e0206 */
[----:B------:R-:W-:Y:S02]  /*0560*/  IMAD.WIDE R8, R3, 0x4, R6 ;  /* 0x0000000403087825 */ /* 0x000fe400078e0206 */
[----:B------:R-:W3:Y:S02]  /*0570*/  LDG.E R6, desc[UR4][R6.64] ;  /* 0x0000000406067981 */ /* 0x000ee4000c1e1900 */
[----:B--2---:R-:W-:Y:S01]  /*0580*/  IMAD.WIDE.U32 R14, R5, 0x4, R14 ;  /* 0x00000004050e7825 */ /* 0x004fe200078e000e */
[----:B------:R-:W-:Y:S02]  /*0590*/  IADD3.X R5, PT, PT, RZ, RZ, RZ, P1, !PT ;  /* 0x000000ffff057210 */ /* 0x000fe40000ffe4ff */
[----:B-1----:R-:W-:-:S03]  /*05a0*/  LEA R4, P1, R10, UR6, 0x2 ;  /* 0x000000060a047c11 */ /* 0x002fc6000f8210ff */
[----:B------:R-:W3:Y:S01]  /*05b0*/  LDG.E R15, desc[UR4][R14.64] ;  /* 0x000000040e0f7981 */ /* 0x000ee2000c1e1900 */
[----:B------:R-:W-:Y:S01]  /*05c0*/  LEA.HI.X R5, R10, UR7, R5, 0x2, P1 ;  /* 0x000000070a057c11 */ /* 0x000fe200088f1405 */
[C---:B------:R-:W-:Y:S02]  /*05d0*/  IMAD.WIDE R10, R3.reuse, 0x4, R8 ;  /* 0x00000004030a7825 */ /* 0x040fe400078e0208 */
[----:B------:R-:W2:Y:S04]  /*05e0*/  LDG.E R8, desc[UR4][R8.64] ;  /* 0x0000000408087981 */ /* 0x000ea8000c1e1900 */
[----:B------:R-:W2:Y:S01]  /*05f0*/  LDG.E R17, desc[UR4][R4.64+0x4] ;  /* 0x0000040404117981 */ /* 0x000ea2000c1e1900 */
[----:B------:R-:W-:-:S03]  /*0600*/  IMAD.WIDE R12, R3, 0x4, R10 ;  /* 0x00000004030c7825 */ /* 0x000fc600078e020a */
[----:B------:R-:W4:Y:S04]  /*0610*/  LDG.E R22, desc[UR4][R10.64] ;  /* 0x000000040a167981 */ /* 0x000f28000c1e1900 */
[----:B------:R-:W4:Y:S04]  /*0620*/  LDG.E R18, desc[UR4][R4.64+0x8] ;  /* 0x0000080404127981 */ /* 0x000f28000c1e1900 */
[----:B------:R-:W5:Y:S04]  /*0630*/  LDG.E R26, desc[UR4][R4.64+0xc] ;  /* 0x00000c04041a7981 */ /* 0x000f68000c1e1900 */
[----:B------:R-:W5:Y:S01]  /*0640*/  LDG.E R12, desc[UR4][R12.64] ;  /* 0x000000040c0c7981 */ /* 0x000f62000c1e1900 */
[----:B------:R-:W-:Y:S01]  /*0650*/  IADD3 R21, PT, PT, R21, 0x4, RZ ;  /* 0x0000000415157810 */ /* 0x000fe20007ffe0ff */
[----:B---3--:R-:W-:-:S04]  /*0660*/  IMAD R24, R15, R6, R24 ;  /* 0x000000060f187224 */ /* 0x008fc800078e0218 */
[----:B--2---:R-:W-:-:S04]  /*0670*/  IMAD R17, R17, R8, R24 ;  /* 0x0000000811117224 */ /* 0x004fc800078e0218 */
[----:B----4-:R-:W-:-:S04]  /*0680*/  IMAD R17, R18, R22, R17 ;  /* 0x0000001612117224 */ /* 0x010fc800078e0211 */
[----:B-----5:R-:W-:-:S07]  /*0690*/  IMAD R24, R26, R12, R17 ;  /* 0x0000000c1a187224 */ /* 0x020fce00078e0211 */
.L_x_5:
[----:B------:R-:W-:Y:S05]  /*06a0*/  @!P0 BRA `(.L_x_2) ;  /* 0x00000000007c8947 */ /* 0x000fea0003800000 */
[----:B------:R-:W-:Y:S01]  /*06b0*/  ISETP.NE.AND P1, PT, R16, 0x1, PT ;  /* 0x000000011000780c */ /* 0x000fe20003f25270 */
[----:B------:R-:W0:Y:S01]  /*06c0*/  LDC.64 R12, c[0x0][0x380] ;  /* 0x0000e000ff0c7b82 */ /* 0x000e220000000a00 */
[----:B------:R-:W-:-:S04]  /*06d0*/  LOP3.LUT R2, R2, 0x1, RZ, 0xc0, !PT ;  /* 0x0000000102027812 */ /* 0x000fc800078ec0ff */
[----:B------:R-:W-:-:S03]  /*06e0*/  ISETP.NE.U32.AND P0, PT, R2, 0x1, PT ;  /* 0x000000010200780c */ /* 0x000fc60003f05070 */
[----:B------:R-:W1:Y:S04]  /*06f0*/  LDC.64 R10, c[0x0][0x388] ;  /* 0x0000e200ff0a7b82 */ /* 0x000e680000000a00 */
[CC--:B------:R-:W-:Y:S02]  /*0700*/  @P1 IADD3 R15, PT, PT, R20.reuse, R21.reuse, RZ ;  /* 0x00000015140f1210 */ /* 0x0c0fe40007ffe0ff */
[----:B------:R-:W-:Y:S02]  /*0710*/  @P1 IADD3 R2, P2, PT, R20, R21, RZ ;  /* 0x0000001514021210 */ /* 0x000fe40007f5e0ff */
[----:B------:R-:W2:Y:S02]  /*0720*/  @P1 LDC.64 R4, c[0x0][0x380] ;  /* 0x0000e000ff041b82 */ /* 0x000ea40000000a00 */
[----:B------:R-:W-:-:S06]  /*0730*/  @P1 IADD3.X R14, PT, PT, RZ, RZ, RZ, P2, !PT ;  /* 0x000000ffff0e1210 */ /* 0x000fcc00017fe4ff */
[----:B------:R-:W3:Y:S01]  /*0740*/  LDC.64 R6, c[0x0][0x380] ;  /* 0x0000e000ff067b82 */ /* 0x000ee20000000a00 */
[----:B0-----:R-:W-:-:S04]  /*0750*/  @P1 IMAD.WIDE.U32 R12, R15, 0x4, R12 ;  /* 0x000000040f0c1825 */ /* 0x001fc800078e000c */
[C---:B------:R-:W-:Y:S01]  /*0760*/  @P1 IMAD R15, R21.reuse, R3, R0 ;  /* 0x00000003150f1224 */ /* 0x040fe200078e0200 */
[----:B------:R-:W-:Y:S01]  /*0770*/  @P1 IADD3 R21, PT, PT, R21, 0x2, RZ ;  /* 0x0000000215151810 */ /* 0x000fe20007ffe0ff */
[----:B------:R-:W4:Y:S01]  /*0780*/  @P1 LDG.E R13, desc[UR4][R12.64] ;  /* 0x000000040c0d1981 */ /* 0x000f22000c1e1900 */
[----:B------:R-:W0:Y:S01]  /*0790*/  LDC.64 R8, c[0x0][0x388] ;  /* 0x0000e200ff087b82 */ /* 0x000e220000000a00 */
[----:B-1----:R-:W-:Y:S01]  /*07a0*/  @P1 IMAD.WIDE R10, R15, 0x4, R10 ;  /* 0x000000040f0a1825 */ /* 0x002fe200078e020a */
[----:B------:R-:W-:Y:S02]  /*07b0*/  @!P0 IADD3 R17, PT, PT, R20, R21, RZ ;  /* 0x0000001514118210 */ /* 0x000fe40007ffe0ff */
[----:B--2---:R-:W-:Y:S01]  /*07c0*/  @P1 LEA R4, P2, R2, R4, 0x2 ;  /* 0x0000000402041211 */ /* 0x004fe200078410ff */
[----:B------:R-:W-:-:S03]  /*07d0*/  @!P0 IMAD R21, R21, R3, R0 ;  /* 0x0000000315158224 */ /* 0x000fc600078e0200 */
[----:B------:R-:W-:Y:S01]  /*07e0*/  @P1 LEA.HI.X R5, R2, R5, R14, 0x2, P2 ;  /* 0x0000000502051211 */ /* 0x000fe200010f140e */
[----:B------:R-:W-:Y:S01]  /*07f0*/  @P1 IMAD.WIDE R14, R3, 0x4, R10 ;  /* 0x00000004030e1825 */ /* 0x000fe200078e020a */
[----:B------:R-:W4:Y:S03]  /*0800*/  @P1 LDG.E R2, desc[UR4][R10.64] ;  /* 0x000000040a021981 */ /* 0x000f26000c1e1900 */
[----:B---3--:R-:W-:Y:S01]  /*0810*/  @!P0 IMAD.WIDE.U32 R6, R17, 0x4, R6 ;  /* 0x0000000411068825 */ /* 0x008fe200078e0006 */
[----:B------:R-:W2:Y:S04]  /*0820*/  @P1 LDG.E R5, desc[UR4][R4.64+0x4] ;  /* 0x0000040404051981 */ /* 0x000ea8000c1e1900 */
[----:B------:R-:W2:Y:S01]  /*0830*/  @P1 LDG.E R14, desc[UR4][R14.64] ;  /* 0x000000040e0e1981 */ /* 0x000ea2000c1e1900 */
[----:B0-----:R-:W-:-:S03]  /*0840*/  @!P0 IMAD.WIDE R8, R21, 0x4, R8 ;  /* 0x0000000415088825 */ /* 0x001fc600078e0208 */
[----:B------:R-:W3:Y:S04]  /*0850*/  @!P0 LDG.E R7, desc[UR4][R6.64] ;  /* 0x0000000406078981 */ /* 0x000ee8000c1e1900 */
[----:B------:R-:W3:Y:S01]  /*0860*/  @!P0 LDG.E R8, desc[UR4][R8.64] ;  /* 0x0000000408088981 */ /* 0x000ee2000c1e1900 */
[----:B----4-:R-:W-:-:S04]  /*0870*/  @P1 IMAD R2, R13, R2, R24 ;  /* 0x000000020d021224 */ /* 0x010fc800078e0218 */
[----:B--2---:R-:W-:-:S04]  /*0880*/  @P1 IMAD R24, R5, R14, R2 ;  /* 0x0000000e05181224 */ /* 0x004fc800078e0202 */
[----:B---3--:R-:W-:-:S07]  /*0890*/  @!P0 IMAD R24, R7, R8, R24 ;  /* 0x0000000807188224 */ /* 0x008fce00078e0218 */
.L_x_2:
[----:B------:R-:W0:Y:S01]  /*08a0*/  LDC.64 R4, c[0x0][0x390] ;  /* 0x0000e400ff047b82 */ /* 0x000e220000000a00 */
[----:B------:R-:W-:-:S04]  /*08b0*/  IMAD R3, R19, R3, R0 ;  /* 0x0000000313037224 */ /* 0x000fc800078e0200 */
[----:B0-----:R-:W-:-:S05]  /*08c0*/  IMAD.WIDE R2, R3, 0x4, R4 ;  /* 0x0000000403027825 */ /* 0x001fca00078e0204 */
[----:B------:R0:W-:Y:S02]  /*08d0*/  STG.E desc[UR4][R2.64], R24 ;  /* 0x0000001802007986 */ /* 0x0001e4000c101904 */
.L_x_1:
[----:B------:R-:W-:Y:S05]  /*08e0*/  BSYNC.RECONVERGENT B0 ;  /* 0x0000000000007941 */ /* 0x000fea0003800200 */
.L_x_0:
[----:B------:R-:W-:Y:S06]  /*08f0*/  BAR.SYNC.DEFER_BLOCKING 0x0 ;  /* 0x0000000000007b1d */ /* 0x000fec0000010000 */
[----:B------:R-:W-:Y:S05]  /*0900*/  EXIT ;  /* 0x000000000000794d */ /* 0x000fea0003800000 */
.L_x_6:
[----:B------:R-:W-:-:S00]  /*0910*/  BRA `(.L_x_6) ;  /* 0xfffffffc00fc7947 */ /* 0x000fc0000383ffff */
[----:B------:R-:W-:-:S00]  /*0920*/  NOP ;  /* 0x0000000000007918 */ /* 0x000fc00000000000 */
        /* <DEDUP_REMOVED lines=13> */
.L_x_7:


//--------------------- .nv.shared.reserved.0     --------------------------
	.section	.nv.shared.reserved.0,"aw",@nobits
	.weak		__nv_reservedSMEM_offset_0_alias
	.size		__nv_reservedSMEM_offset_0_alias, 0, 64
	.other		__nv_reservedSMEM_offset_0_alias,@"STO_CUDA_RESERVED_SHARED STV_DEFAULT"
__nv_reservedSMEM_offset_0_alias:
	.zero		0
	.zero		64


//--------------------- .nv.constant0._Z19multiplicarMatricesPiS_S_iii --------------------------
	.section	.nv.constant0._Z19multiplicarMatricesPiS_S_iii,"a",@progbits
	.sectionflags	@""
	.align	4
.nv.constant0._Z19multiplicarMatricesPiS_S_iii:
	.zero		932


//--------------------- SYMBOLS --------------------------

	.type		.nv.reservedSmem.offset0,@object
	.size		.nv.reservedSmem.offset0,0x4
